	.headerflags	@"EF_CUDA_TEXMODE_UNIFIED EF_CUDA_64BIT_ADDRESS EF_CUDA_ACCELERATORS EF_CUDA_SM90 EF_CUDA_VIRTUAL_SM(EF_CUDA_SM90)"
	.elftype	@"ET_EXEC"


//--------------------- .nv.info                  --------------------------
	.section	.nv.info,"",@"SHT_CUDA_INFO"
	.align	4


	//----- nvinfo : EIATTR_REGCOUNT
	.align		4
        /*0000*/ 	.byte	0x04, 0x2f
        /*0002*/ 	.short	(.L_1 - .L_0)
	.align		4
.L_0:
        /*0004*/ 	.word	index@(triton_mm)
        /*0008*/ 	.word	0x00000060


	//----- nvinfo : EIATTR_MIN_STACK_SIZE
	.align		4
.L_1:
        /*000c*/ 	.byte	0x04, 0x12
        /*000e*/ 	.short	(.L_3 - .L_2)
	.align		4
.L_2:
        /*0010*/ 	.word	index@(triton_mm)
        /*0014*/ 	.word	0x00000000


	//----- nvinfo : EIATTR_FRAME_SIZE
	.align		4
.L_3:
        /*0018*/ 	.byte	0x04, 0x11
        /*001a*/ 	.short	(.L_5 - .L_4)
	.align		4
.L_4:
        /*001c*/ 	.word	index@(triton_mm)
        /*0020*/ 	.word	0x00000000


	//----- nvinfo : EIATTR_MIN_STACK_SIZE
	.align		4
.L_5:
        /*0024*/ 	.byte	0x04, 0x12
        /*0026*/ 	.short	(.L_7 - .L_6)
	.align		4
.L_6:
        /*0028*/ 	.word	index@(triton_mm)
        /*002c*/ 	.word	0x00000000
.L_7:


//--------------------- .nv.info.triton_mm        --------------------------
	.section	.nv.info.triton_mm,"",@"SHT_CUDA_INFO"
	.sectionflags	@""
	.align	4


	//----- nvinfo : EIATTR_CUDA_API_VERSION
	.align		4
        /*0000*/ 	.byte	0x04, 0x37
        /*0002*/ 	.short	(.L_9 - .L_8)
.L_8:
        /*0004*/ 	.word	0x0000007c


	//----- nvinfo : EIATTR_KPARAM_INFO
	.align		4
.L_9:
        /*0008*/ 	.byte	0x04, 0x17
        /*000a*/ 	.short	(.L_11 - .L_10)
.L_10:
        /*000c*/ 	.word	0x00000000
        /*0010*/ 	.short	0x0003
        /*0012*/ 	.short	0x0018
        /*0014*/ 	.byte	0x00, 0xf0, 0x11, 0x00


	//----- nvinfo : EIATTR_KPARAM_INFO
	.align		4
.L_11:
        /*0018*/ 	.byte	0x04, 0x17
        /*001a*/ 	.short	(.L_13 - .L_12)
.L_12:
        /*001c*/ 	.word	0x00000000
        /*0020*/ 	.short	0x0002
        /*0022*/ 	.short	0x0010
        /*0024*/ 	.byte	0x00, 0xf0, 0x21, 0x00


	//----- nvinfo : EIATTR_KPARAM_INFO
	.align		4
.L_13:
        /*0028*/ 	.byte	0x04, 0x17
        /*002a*/ 	.short	(.L_15 - .L_14)
.L_14:
        /*002c*/ 	.word	0x00000000
        /*0030*/ 	.short	0x0001
        /*0032*/ 	.short	0x0008
        /*0034*/ 	.byte	0x00, 0xf0, 0x21, 0x00


	//----- nvinfo : EIATTR_KPARAM_INFO
	.align		4
.L_15:
        /*0038*/ 	.byte	0x04, 0x17
        /*003a*/ 	.short	(.L_17 - .L_16)
.L_16:
        /*003c*/ 	.word	0x00000000
        /*0040*/ 	.short	0x0000
        /*0042*/ 	.short	0x0000
        /*0044*/ 	.byte	0x00, 0xf0, 0x21, 0x00


	//----- nvinfo : EIATTR_SPARSE_MMA_MASK
	.align		4
.L_17:
        /*0048*/ 	.byte	0x03, 0x50
        /*004a*/ 	.short	0x0000


	//----- nvinfo : EIATTR_MAXREG_COUNT
	.align		4
        /*004c*/ 	.byte	0x03, 0x1b
        /*004e*/ 	.short	0x00ff


	//----- nvinfo : EIATTR_COOP_GROUP_MASK_REGIDS
	.align		4
        /*0050*/ 	.byte	0x04, 0x29
        /*0052*/ 	.short	(.L_19 - .L_18)


	//   ....[0]....
.L_18:
        /*0054*/ 	.word	0xffffffff


	//----- nvinfo : EIATTR_COOP_GROUP_INSTR_OFFSETS
	.align		4
.L_19:
        /*0058*/ 	.byte	0x04, 0x28
        /*005a*/ 	.short	(.L_21 - .L_20)


	//   ....[0]....
.L_20:
        /*005c*/ 	.word	0x00000ec0


	//----- nvinfo : EIATTR_EXIT_INSTR_OFFSETS
	.align		4
.L_21:
        /*0060*/ 	.byte	0x04, 0x1c
        /*0062*/ 	.short	(.L_23 - .L_22)


	//   ....[0]....
.L_22:
        /*0064*/ 	.word	0x00000040


	//   ....[1]....
        /*0068*/ 	.word	0x00001c50


	//   ....[2]....
        /*006c*/ 	.word	0x00001ca0


	//----- nvinfo : EIATTR_MAX_THREADS
	.align		4
.L_23:
        /*0070*/ 	.byte	0x04, 0x05
        /*0072*/ 	.short	(.L_25 - .L_24)
.L_24:
        /*0074*/ 	.word	0x00000080
        /*0078*/ 	.word	0x00000001
        /*007c*/ 	.word	0x00000001


	//----- nvinfo : EIATTR_CBANK_PARAM_SIZE
	.align		4
.L_25:
        /*0080*/ 	.byte	0x03, 0x19
        /*0082*/ 	.short	0x001c


	//----- nvinfo : EIATTR_PARAM_CBANK
	.align		4
        /*0084*/ 	.byte	0x04, 0x0a
        /*0086*/ 	.short	(.L_27 - .L_26)
	.align		4
.L_26:
        /*0088*/ 	.word	index@(.nv.constant0.triton_mm)
        /*008c*/ 	.short	0x0210
        /*008e*/ 	.short	0x001c


	//----- nvinfo : EIATTR_SW_WAR
	.align		4
.L_27:
        /*0090*/ 	.byte	0x04, 0x36
        /*0092*/ 	.short	(.L_29 - .L_28)
.L_28:
        /*0094*/ 	.word	0x00000008
.L_29:


//--------------------- .nv.callgraph             --------------------------
	.section	.nv.callgraph,"",@"SHT_CUDA_CALLGRAPH"
	.align	4
	.sectionentsize	8
	.align		4
        /*0000*/ 	.word	0x00000000
	.align		4
        /*0004*/ 	.word	0xffffffff
	.align		4
        /*0008*/ 	.word	0x00000000
	.align		4
        /*000c*/ 	.word	0xfffffffe
	.align		4
        /*0010*/ 	.word	0x00000000
	.align		4
        /*0014*/ 	.word	0xfffffffd
	.align		4
        /*0018*/ 	.word	0x00000000
	.align		4
        /*001c*/ 	.word	0xfffffffc


//--------------------- .text.triton_mm           --------------------------
	.section	.text.triton_mm,"ax",@progbits
	.sectionflags	@"SHF_BARRIERS=1"
	.align	128
        .global         triton_mm
        .type           triton_mm,@function
        .size           triton_mm,(.L_x_2 - triton_mm)
        .other          triton_mm,@"STO_CUDA_ENTRY STV_DEFAULT"
triton_mm:
.text.triton_mm:
[----:B------:R-:W1:Y:S02]  /*0000*/  LDC R1, c[0x0][0x28] ;  /* 0x00000a00ff017b82 */ /* 0x000e640000000800 */
[----:B------:R-:W2:Y:S02]  /*0010*/  LDC R0, c[0x0][0x228] ;  /* 0x00008a00ff007b82 */ /* 0x000ea40000000800 */
[----:B--2---:R-:W-:-:S05]  /*0020*/  IMAD R2, R0, 0xc00, RZ ;  /* 0x00000c0000027824 */ /* 0x004fca00078e02ff */
[----:B------:R-:W-:-:S13]  /*0030*/  ISETP.NE.AND P0, PT, R2, RZ, PT ;  /* 0x000000ff0200720c */ /* 0x000fda0003f05270 */
[----:B------:R-:W-:Y:S05]  /*0040*/  @!P0 EXIT ;  /* 0x000000000000894d */ /* 0x000fea0003800000 */
[----:B------:R-:W2:Y:S01]  /*0050*/  S2R R12, SR_CTAID.X ;  /* 0x00000000000c7919 */ /* 0x000ea20000002500 */
[----:B------:R-:W-:Y:S01]  /*0060*/  VIADD R2, R0, 0x7f ;  /* 0x0000007f00027836 */ /* 0x000fe20000000000 */
[----:B------:R-:W-:Y:S01]  /*0070*/  IABS R18, R0 ;  /* 0x0000000000127213 */ /* 0x000fe20000000000 */
[----:B------:R-:W3:Y:S01]  /*0080*/  S2UR UR18, SR_CgaCtaId ;  /* 0x00000000001279c3 */ /* 0x000ee20000008800 */
[----:B------:R-:W4:Y:S01]  /*0090*/  S2R R14, SR_TID.X ;  /* 0x00000000000e7919 */ /* 0x000f220000002100 */
[----:B------:R-:W-:Y:S01]  /*00a0*/  UMOV UR4, 0x400 ;  /* 0x0000040000047882 */ /* 0x000fe20000000000 */
[----:B------:R-:W-:Y:S01]  /*00b0*/  SHF.R.S32.HI R3, RZ, 0x1f, R2 ;  /* 0x0000001fff037819 */ /* 0x000fe20000011402 */
[----:B------:R-:W-:Y:S01]  /*00c0*/  ULDC.64 UR22, c[0x0][0x208] ;  /* 0x0000820000167ab9 */ /* 0x000fe20000000a00 */
[----:B------:R-:W-:Y:S01]  /*00d0*/  IMAD.MOV.U32 R91, RZ, RZ, -0x20 ;  /* 0xffffffe0ff5b7424 */ /* 0x000fe200078e00ff */
[----:B------:R-:W-:Y:S02]  /*00e0*/  CS2R R56, SRZ ;  /* 0x0000000000387805 */ /* 0x000fe4000001ff00 */
[----:B------:R-:W-:Y:S01]  /*00f0*/  LEA.HI R3, R3, R2, RZ, 0x7 ;  /* 0x0000000203037211 */ /* 0x000fe200078f38ff */
[----:B------:R-:W5:Y:S01]  /*0100*/  LDC.64 R26, c[0x0][0x210] ;  /* 0x00008400ff1a7b82 */ /* 0x000f620000000a00 */
[----:B------:R-:W-:-:S02]  /*0110*/  CS2R R58, SRZ ;  /* 0x00000000003a7805 */ /* 0x000fc4000001ff00 */
[----:B------:R-:W-:Y:S02]  /*0120*/  CS2R R60, SRZ ;  /* 0x00000000003c7805 */ /* 0x000fe4000001ff00 */
[----:B------:R-:W-:Y:S02]  /*0130*/  CS2R R62, SRZ ;  /* 0x00000000003e7805 */ /* 0x000fe4000001ff00 */
[----:B------:R-:W-:Y:S02]  /*0140*/  CS2R R64, SRZ ;  /* 0x0000000000407805 */ /* 0x000fe4000001ff00 */
[----:B------:R-:W-:Y:S02]  /*0150*/  CS2R R66, SRZ ;  /* 0x0000000000427805 */ /* 0x000fe4000001ff00 */
[----:B------:R-:W-:Y:S02]  /*0160*/  CS2R R68, SRZ ;  /* 0x0000000000447805 */ /* 0x000fe4000001ff00 */
[----:B------:R-:W-:Y:S01]  /*0170*/  CS2R R70, SRZ ;  /* 0x0000000000467805 */ /* 0x000fe2000001ff00 */
        /* <DEDUP_REMOVED lines=8> */
[----:B---3--:R-:W-:Y:S01]  /*0200*/  UPRMT UR18, UR18, 0x654, UR4 ;  /* 0x0000065412127896 */ /* 0x008fe20008000004 */
[----:B------:R-:W-:-:S02]  /*0210*/  CS2R R86, SRZ ;  /* 0x0000000000567805 */ /* 0x000fc4000001ff00 */
[----:B------:R-:W-:Y:S02]  /*0220*/  CS2R R38, SRZ ;  /* 0x0000000000267805 */ /* 0x000fe4000001ff00 */
[----:B------:R-:W-:Y:S02]  /*0230*/  CS2R R40, SRZ ;  /* 0x0000000000287805 */ /* 0x000fe4000001ff00 */
[----:B------:R-:W-:Y:S01]  /*0240*/  CS2R R42, SRZ ;  /* 0x00000000002a7805 */ /* 0x000fe2000001ff00 */
[C---:B--2---:R-:W-:Y:S01]  /*0250*/  IMAD.HI R4, R12.reuse, 0x2aaaaaab, RZ ;  /* 0x2aaaaaab0c047827 */ /* 0x044fe200078e02ff */
[----:B------:R-:W-:Y:S02]  /*0260*/  ISETP.GE.AND P1, PT, R12, RZ, PT ;  /* 0x000000ff0c00720c */ /* 0x000fe40003f26270 */
[----:B------:R-:W-:Y:S02]  /*0270*/  CS2R R44, SRZ ;  /* 0x00000000002c7805 */ /* 0x000fe4000001ff00 */
[----:B------:R-:W-:-:S02]  /*0280*/  CS2R R46, SRZ ;  /* 0x00000000002e7805 */ /* 0x000fc4000001ff00 */
[----:B----4-:R-:W-:Y:S02]  /*0290*/  SHF.R.U32.HI R90, RZ, 0x5, R14 ;  /* 0x00000005ff5a7819 */ /* 0x010fe4000001160e */
[----:B------:R-:W-:Y:S02]  /*02a0*/  CS2R R48, SRZ ;  /* 0x0000000000307805 */ /* 0x000fe4000001ff00 */
[----:B------:R-:W-:Y:S02]  /*02b0*/  SHF.R.U32.HI R5, RZ, 0x1f, R4 ;  /* 0x0000001fff057819 */ /* 0x000fe40000011604 */
[----:B------:R-:W-:Y:S02]  /*02c0*/  CS2R R50, SRZ ;  /* 0x0000000000327805 */ /* 0x000fe4000001ff00 */
[----:B------:R-:W-:Y:S02]  /*02d0*/  CS2R R52, SRZ ;  /* 0x0000000000347805 */ /* 0x000fe4000001ff00 */
[----:B------:R-:W-:-:S02]  /*02e0*/  LOP3.LUT R90, R90, 0x7fffffc, RZ, 0xc0, !PT ;  /* 0x07fffffc5a5a7812 */ /* 0x000fc400078ec0ff */
[----:B------:R-:W-:Y:S02]  /*02f0*/  CS2R R54, SRZ ;  /* 0x0000000000367805 */ /* 0x000fe4000001ff00 */
[----:B------:R-:W-:Y:S01]  /*0300*/  LEA.HI.SX32 R5, R4, R5, 0x1a ;  /* 0x0000000504057211 */ /* 0x000fe200078fd2ff */
[----:B------:R-:W-:Y:S01]  /*0310*/  UMOV UR19, 0x1 ;  /* 0x0000000100137882 */ /* 0x000fe20000000000 */
[----:B------:R-:W-:Y:S01]  /*0320*/  UMOV UR6, 0xffffffff ;  /* 0xffffffff00067882 */ /* 0x000fe20000000000 */
[----:B------:R-:W-:Y:S01]  /*0330*/  UMOV UR4, URZ ;  /* 0x0000003f00047c82 */ /* 0x000fe20008000000 */
[----:B------:R-:W-:Y:S01]  /*0340*/  UIADD3 UR21, UR18, 0x6000, URZ ;  /* 0x0000600012157890 */ /* 0x000fe2000fffe03f */
[----:B------:R-:W-:Y:S01]  /*0350*/  IMAD.SHL.U32 R4, R5, 0x8, RZ ;  /* 0x0000000805047824 */ /* 0x000fe200078e00ff */
[----:B------:R-:W-:-:S04]  /*0360*/  UMOV UR5, URZ ;  /* 0x0000003f00057c82 */ /* 0x000fc80008000000 */
[----:B------:R-:W-:-:S04]  /*0370*/  LEA.HI.SX32 R3, R3, -R4, 0x19 ;  /* 0x8000000403037211 */ /* 0x000fc800078fcaff */
[----:B------:R-:W-:-:S04]  /*0380*/  VIMNMX R6, R3, 0x8, PT ;  /* 0x0000000803067848 */ /* 0x000fc80003fe0100 */
[-C--:B------:R-:W-:Y:S02]  /*0390*/  IABS R11, R6.reuse ;  /* 0x00000006000b7213 */ /* 0x080fe40000000000 */
[----:B------:R-:W-:Y:S02]  /*03a0*/  IABS R10, R6 ;  /* 0x00000006000a7213 */ /* 0x000fe40000000000 */
[----:B------:R-:W2:Y:S03]  /*03b0*/  I2F.RP R7, R11 ;  /* 0x0000000b00077306 */ /* 0x000ea60000209400 */
[----:B------:R-:W-:-:S05]  /*03c0*/  IMAD.MOV R13, RZ, RZ, -R10 ;  /* 0x000000ffff0d7224 */ /* 0x000fca00078e0a0a */
[----:B--2---:R-:W2:Y:S02]  /*03d0*/  MUFU.RCP R7, R7 ;  /* 0x0000000700077308 */ /* 0x004ea40000001000 */
[----:B--2---:R-:W-:-:S06]  /*03e0*/  VIADD R2, R7, 0xffffffe ;  /* 0x0ffffffe07027836 */ /* 0x004fcc0000000000 */
[----:B------:R-:W2:Y:S08]  /*03f0*/  I2F.RP R7, R18 ;  /* 0x0000001200077306 */ /* 0x000eb00000209400 */
[----:B------:R3:W4:Y:S08]  /*0400*/  F2I.FTZ.U32.TRUNC.NTZ R3, R2 ;  /* 0x0000000200037305 */ /* 0x000730000021f000 */
[----:B--2---:R-:W2:Y:S01]  /*0410*/  MUFU.RCP R7, R7 ;  /* 0x0000000700077308 */ /* 0x004ea20000001000 */
[----:B---3--:R-:W-:-:S02]  /*0420*/  IMAD.MOV.U32 R2, RZ, RZ, RZ ;  /* 0x000000ffff027224 */ /* 0x008fc400078e00ff */
[----:B----4-:R-:W-:-:S04]  /*0430*/  IMAD.MOV R8, RZ, RZ, -R3 ;  /* 0x000000ffff087224 */ /* 0x010fc800078e0a03 */
[----:B------:R-:W-:Y:S01]  /*0440*/  IMAD R9, R8, R11, RZ ;  /* 0x0000000b08097224 */ /* 0x000fe200078e02ff */
[----:B------:R-:W-:-:S03]  /*0450*/  IABS R8, R12 ;  /* 0x0000000c00087213 */ /* 0x000fc60000000000 */
[----:B------:R-:W-:-:S04]  /*0460*/  IMAD.HI.U32 R3, R3, R9, R2 ;  /* 0x0000000903037227 */ /* 0x000fc800078e0002 */
[----:B------:R-:W-:Y:S01]  /*0470*/  IMAD R9, R5, -0x180, R12 ;  /* 0xfffffe8005097824 */ /* 0x000fe200078e020c */
[----:B------:R-:W-:Y:S01]  /*0480*/  LOP3.LUT R5, RZ, R6, RZ, 0x33, !PT ;  /* 0x00000006ff057212 */ /* 0x000fe200078e33ff */
[----:B------:R-:W-:-:S03]  /*0490*/  IMAD.HI.U32 R2, R3, R8, RZ ;  /* 0x0000000803027227 */ /* 0x000fc600078e00ff */
[----:B------:R-:W-:Y:S01]  /*04a0*/  IABS R10, R9 ;  /* 0x00000009000a7213 */ /* 0x000fe20000000000 */
[----:B------:R-:W-:-:S04]  /*04b0*/  IMAD R2, R2, R13, R8 ;  /* 0x0000000d02027224 */ /* 0x000fc800078e0208 */
[----:B------:R-:W-:Y:S01]  /*04c0*/  IMAD.HI.U32 R8, R3, R10, RZ ;  /* 0x0000000a03087227 */ /* 0x000fe200078e00ff */
[----:B------:R-:W-:-:S03]  /*04d0*/  ISETP.GT.U32.AND P0, PT, R11, R2, PT ;  /* 0x000000020b00720c */ /* 0x000fc60003f04070 */
[----:B--2---:R-:W-:Y:S02]  /*04e0*/  VIADD R3, R7, 0xffffffe ;  /* 0x0ffffffe07037836 */ /* 0x004fe40000000000 */
[----:B------:R-:W-:-:S04]  /*04f0*/  IMAD R10, R8, R13, R10 ;  /* 0x0000000d080a7224 */ /* 0x000fc800078e020a */
[----:B------:R-:W2:Y:S01]  /*0500*/  F2I.FTZ.U32.TRUNC.NTZ R3, R3 ;  /* 0x0000000300037305 */ /* 0x000ea2000021f000 */
[----:B------:R-:W-:-:S03]  /*0510*/  ISETP.GT.U32.AND P2, PT, R11, R10, PT ;  /* 0x0000000a0b00720c */ /* 0x000fc60003f44070 */
[----:B------:R-:W-:-:S05]  /*0520*/  @!P0 IMAD.IADD R2, R2, 0x1, -R11 ;  /* 0x0000000102028824 */ /* 0x000fca00078e0a0b */
[----:B------:R-:W-:-:S05]  /*0530*/  ISETP.GT.U32.AND P0, PT, R11, R2, PT ;  /* 0x000000020b00720c */ /* 0x000fca0003f04070 */
[----:B------:R-:W-:Y:S02]  /*0540*/  @!P2 IMAD.IADD R10, R10, 0x1, -R11 ;  /* 0x000000010a0aa824 */ /* 0x000fe400078e0a0b */
[----:B------:R-:W-:-:S06]  /*0550*/  @!P2 VIADD R8, R8, 0x1 ;  /* 0x000000010808a836 */ /* 0x000fcc0000000000 */
[----:B------:R-:W-:Y:S01]  /*0560*/  @!P0 IMAD.IADD R2, R2, 0x1, -R11 ;  /* 0x0000000102028824 */ /* 0x000fe200078e0a0b */
[----:B------:R-:W-:Y:S02]  /*0570*/  ISETP.NE.AND P0, PT, R6, RZ, PT ;  /* 0x000000ff0600720c */ /* 0x000fe40003f05270 */
[----:B------:R-:W-:Y:S01]  /*0580*/  LOP3.LUT R6, R9, R6, RZ, 0x3c, !PT ;  /* 0x0000000609067212 */ /* 0x000fe200078e3cff */
[----:B------:R-:W-:Y:S01]  /*0590*/  @!P1 IMAD.MOV R2, RZ, RZ, -R2 ;  /* 0x000000ffff029224 */ /* 0x000fe200078e0a02 */
[----:B------:R-:W-:Y:S01]  /*05a0*/  ISETP.GE.U32.AND P1, PT, R10, R11, PT ;  /* 0x0000000b0a00720c */ /* 0x000fe20003f26070 */
[----:B--2---:R-:W-:Y:S01]  /*05b0*/  IMAD.MOV R9, RZ, RZ, -R3 ;  /* 0x000000ffff097224 */ /* 0x004fe200078e0a03 */
[----:B------:R-:W-:Y:S02]  /*05c0*/  ISETP.GE.AND P3, PT, R6, RZ, PT ;  /* 0x000000ff0600720c */ /* 0x000fe40003f66270 */
[----:B------:R-:W-:Y:S01]  /*05d0*/  SEL R7, R5, R2, !P0 ;  /* 0x0000000205077207 */ /* 0x000fe20004000000 */
[----:B------:R-:W-:Y:S01]  /*05e0*/  IMAD R9, R9, R18, RZ ;  /* 0x0000001209097224 */ /* 0x000fe200078e02ff */
[----:B------:R-:W-:-:S03]  /*05f0*/  SHF.R.U32.HI R2, RZ, 0x2, R14 ;  /* 0x00000002ff027819 */ /* 0x000fc6000001160e */
[----:B------:R-:W-:Y:S01]  /*0600*/  IMAD.IADD R7, R4, 0x1, R7 ;  /* 0x0000000104077824 */ /* 0x000fe200078e0207 */
[----:B------:R-:W-:Y:S01]  /*0610*/  SGXT.U32 R6, R2, 0x5 ;  /* 0x000000050206781a */ /* 0x000fe20000000000 */
[----:B------:R-:W-:Y:S02]  /*0620*/  IMAD.MOV.U32 R2, RZ, RZ, RZ ;  /* 0x000000ffff027224 */ /* 0x000fe400078e00ff */
[----:B------:R-:W-:Y:S02]  /*0630*/  IMAD.SHL.U32 R7, R7, 0x80, RZ ;  /* 0x0000008007077824 */ /* 0x000fe400078e00ff */
[----:B------:R-:W-:-:S03]  /*0640*/  IMAD.HI.U32 R2, R3, R9, R2 ;  /* 0x0000000903027227 */ /* 0x000fc600078e0002 */
[----:B------:R-:W-:Y:S01]  /*0650*/  LOP3.LUT R21, R7, R6, RZ, 0xfc, !PT ;  /* 0x0000000607157212 */ /* 0x000fe200078efcff */
[----:B------:R-:W-:Y:S01]  /*0660*/  @P1 VIADD R8, R8, 0x1 ;  /* 0x0000000108081836 */ /* 0x000fe20000000000 */
[----:B------:R-:W-:Y:S02]  /*0670*/  LOP3.LUT R22, R7, 0x20, R6, 0xfe, !PT ;  /* 0x0000002007167812 */ /* 0x000fe400078efe06 */
[----:B------:R-:W-:Y:S01]  /*0680*/  IABS R11, R21 ;  /* 0x00000015000b7213 */ /* 0x000fe20000000000 */
[----:B------:R-:W-:Y:S01]  /*0690*/  @!P3 IMAD.MOV R8, RZ, RZ, -R8 ;  /* 0x000000ffff08b224 */ /* 0x000fe200078e0a08 */
[----:B------:R-:W-:Y:S02]  /*06a0*/  LOP3.LUT R23, R7, 0x40, R6, 0xfe, !PT ;  /* 0x0000004007177812 */ /* 0x000fe400078efe06 */
[----:B------:R-:W-:Y:S01]  /*06b0*/  LOP3.LUT R24, R7, 0x60, R6, 0xfe, !PT ;  /* 0x0000006007187812 */ /* 0x000fe200078efe06 */
[----:B------:R-:W-:Y:S01]  /*06c0*/  IMAD.HI.U32 R3, R2, R11, RZ ;  /* 0x0000000b02037227 */ /* 0x000fe200078e00ff */
[----:B------:R-:W-:-:S02]  /*06d0*/  IABS R13, R22 ;  /* 0x00000016000d7213 */ /* 0x000fc40000000000 */
[----:B------:R-:W-:Y:S01]  /*06e0*/  IABS R15, R23 ;  /* 0x00000017000f7213 */ /* 0x000fe20000000000 */
[----:B------:R-:W-:Y:S01]  /*06f0*/  IMAD.MOV R10, RZ, RZ, -R3 ;  /* 0x000000ffff0a7224 */ /* 0x000fe200078e0a03 */
[----:B------:R-:W-:Y:S01]  /*0700*/  IABS R17, R24 ;  /* 0x0000001800117213 */ /* 0x000fe20000000000 */
[----:B------:R-:W-:Y:S01]  /*0710*/  IMAD.HI.U32 R4, R2, R13, RZ ;  /* 0x0000000d02047227 */ /* 0x000fe200078e00ff */
[----:B------:R-:W-:Y:S02]  /*0720*/  SEL R3, R5, R8, !P0 ;  /* 0x0000000805037207 */ /* 0x000fe40004000000 */
[----:B------:R-:W-:Y:S01]  /*0730*/  LOP3.LUT R8, R6, 0x60, RZ, 0xfc, !PT ;  /* 0x0000006006087812 */ /* 0x000fe200078efcff */
[----:B------:R-:W-:Y:S01]  /*0740*/  IMAD R11, R18, R10, R11 ;  /* 0x0000000a120b7224 */ /* 0x000fe200078e020b */
[----:B------:R-:W-:Y:S01]  /*0750*/  SHF.R.U32.HI R10, RZ, 0x3, R14 ;  /* 0x00000003ff0a7819 */ /* 0x000fe2000001160e */
[----:B------:R-:W-:Y:S01]  /*0760*/  IMAD.HI.U32 R9, R2, R15, RZ ;  /* 0x0000000f02097227 */ /* 0x000fe200078e00ff */
[----:B------:R-:W-:-:S02]  /*0770*/  ISETP.GE.AND P4, PT, R22, RZ, PT ;  /* 0x000000ff1600720c */ /* 0x000fc40003f86270 */
[----:B------:R-:W-:Y:S01]  /*0780*/  ISETP.GT.U32.AND P0, PT, R18, R11, PT ;  /* 0x0000000b1200720c */ /* 0x000fe20003f04070 */
[----:B------:R-:W-:Y:S01]  /*0790*/  IMAD.HI.U32 R2, R2, R17, RZ ;  /* 0x0000001102027227 */ /* 0x000fe200078e00ff */
[----:B------:R-:W-:Y:S02]  /*07a0*/  SGXT.U32 R10, R10, 0x4 ;  /* 0x000000040a0a781a */ /* 0x000fe40000000000 */
[----:B------:R-:W-:Y:S01]  /*07b0*/  ISETP.GE.AND P5, PT, R23, RZ, PT ;  /* 0x000000ff1700720c */ /* 0x000fe20003fa6270 */
[----:B------:R-:W-:Y:S01]  /*07c0*/  IMAD.MOV R4, RZ, RZ, -R4 ;  /* 0x000000ffff047224 */ /* 0x000fe200078e0a04 */
[----:B------:R-:W-:Y:S01]  /*07d0*/  LOP3.LUT R7, R7, R10, RZ, 0xfc, !PT ;  /* 0x0000000a07077212 */ /* 0x000fe200078efcff */
[----:B------:R-:W-:Y:S02]  /*07e0*/  IMAD.MOV R5, RZ, RZ, -R9 ;  /* 0x000000ffff057224 */ /* 0x000fe400078e0a09 */
[----:B------:R-:W-:Y:S02]  /*07f0*/  IMAD.MOV R2, RZ, RZ, -R2 ;  /* 0x000000ffff027224 */ /* 0x000fe400078e0a02 */
[----:B------:R-:W-:Y:S01]  /*0800*/  IMAD R12, R18, R4, R13 ;  /* 0x00000004120c7224 */ /* 0x000fe200078e020d */
[----:B------:R-:W-:Y:S01]  /*0810*/  LOP3.LUT R4, R6, 0x20, RZ, 0xfc, !PT ;  /* 0x0000002006047812 */ /* 0x000fe200078efcff */
[----:B------:R-:W-:Y:S01]  /*0820*/  IMAD R13, R18, R5, R15 ;  /* 0x00000005120d7224 */ /* 0x000fe200078e020f */
[----:B------:R-:W-:Y:S01]  /*0830*/  LOP3.LUT R5, R6, 0x40, RZ, 0xfc, !PT ;  /* 0x0000004006057812 */ /* 0x000fe200078efcff */
[C---:B------:R-:W-:Y:S01]  /*0840*/  IMAD R15, R18.reuse, R2, R17 ;  /* 0x00000002120f7224 */ /* 0x040fe200078e0211 */
[C---:B------:R-:W-:Y:S01]  /*0850*/  ISETP.GT.U32.AND P1, PT, R18.reuse, R12, PT ;  /* 0x0000000c1200720c */ /* 0x040fe20003f24070 */
[----:B------:R-:W-:Y:S01]  /*0860*/  @!P0 IMAD.IADD R11, R11, 0x1, -R18 ;  /* 0x000000010b0b8824 */ /* 0x000fe200078e0a12 */
[----:B------:R-:W-:Y:S01]  /*0870*/  ISETP.GT.U32.AND P2, PT, R18, R13, PT ;  /* 0x0000000d1200720c */ /* 0x000fe20003f44070 */
[----:B------:R-:W-:Y:S01]  /*0880*/  IMAD.SHL.U32 R9, R14, 0x8, RZ ;  /* 0x000000080e097824 */ /* 0x000fe200078e00ff */
[C---:B------:R-:W-:Y:S01]  /*0890*/  ISETP.GT.U32.AND P3, PT, R18.reuse, R15, PT ;  /* 0x0000000f1200720c */ /* 0x040fe20003f64070 */
[----:B------:R-:W-:Y:S01]  /*08a0*/  IMAD.SHL.U32 R3, R3, 0x40, RZ ;  /* 0x0000004003037824 */ /* 0x000fe200078e00ff */
[----:B------:R-:W-:-:S02]  /*08b0*/  ISETP.GT.U32.AND P6, PT, R18, R11, PT ;  /* 0x0000000b1200720c */ /* 0x000fc40003fc4070 */
[----:B------:R-:W-:Y:S02]  /*08c0*/  LOP3.LUT R17, R9, 0x18, R14, 0x48, !PT ;  /* 0x0000001809117812 */ /* 0x000fe400078e480e */
[----:B------:R-:W-:Y:S02]  /*08d0*/  LOP3.LUT R16, R3, R6, RZ, 0xfc, !PT ;  /* 0x0000000603107212 */ /* 0x000fe400078efcff */
[----:B------:R-:W-:Y:S01]  /*08e0*/  LOP3.LUT R20, R3, 0x20, R6, 0xfe, !PT ;  /* 0x0000002003147812 */ /* 0x000fe200078efe06 */
[--C-:B------:R-:W-:Y:S01]  /*08f0*/  @!P1 IMAD.IADD R12, R12, 0x1, -R18.reuse ;  /* 0x000000010c0c9824 */ /* 0x100fe200078e0a12 */
[----:B------:R-:W-:Y:S01]  /*0900*/  LOP3.LUT R9, R9, 0x18, RZ, 0xc0, !PT ;  /* 0x0000001809097812 */ /* 0x000fe200078ec0ff */
[--C-:B------:R-:W-:Y:S02]  /*0910*/  @!P2 IMAD.IADD R13, R13, 0x1, -R18.reuse ;  /* 0x000000010d0da824 */ /* 0x100fe400078e0a12 */
[--C-:B------:R-:W-:Y:S01]  /*0920*/  @!P3 IMAD.IADD R15, R15, 0x1, -R18.reuse ;  /* 0x000000010f0fb824 */ /* 0x100fe200078e0a12 */
[----:B------:R-:W-:Y:S01]  /*0930*/  ISETP.GT.U32.AND P0, PT, R18, R12, PT ;  /* 0x0000000c1200720c */ /* 0x000fe20003f04070 */
[--C-:B------:R-:W-:Y:S01]  /*0940*/  IMAD R2, R6, 0x20, R17.reuse ;  /* 0x0000002006027824 */ /* 0x100fe200078e0211 */
[C---:B------:R-:W-:Y:S01]  /*0950*/  ISETP.GT.U32.AND P1, PT, R18.reuse, R13, PT ;  /* 0x0000000d1200720c */ /* 0x040fe20003f24070 */
[----:B------:R-:W-:Y:S01]  /*0960*/  @!P6 IMAD.IADD R11, R11, 0x1, -R18 ;  /* 0x000000010b0be824 */ /* 0x000fe200078e0a12 */
[----:B------:R-:W-:Y:S01]  /*0970*/  ISETP.GT.U32.AND P2, PT, R18, R15, PT ;  /* 0x0000000f1200720c */ /* 0x000fe20003f44070 */
[----:B------:R-:W-:Y:S01]  /*0980*/  IMAD R6, R8, 0x20, R17 ;  /* 0x0000002008067824 */ /* 0x000fe200078e0211 */
[----:B------:R-:W-:Y:S01]  /*0990*/  ISETP.GE.AND P3, PT, R21, RZ, PT ;  /* 0x000000ff1500720c */ /* 0x000fe20003f66270 */
[----:B------:R-:W-:Y:S01]  /*09a0*/  IMAD.HI R8, R16, 0x2aaaaaab, RZ ;  /* 0x2aaaaaab10087827 */ /* 0x000fe200078e02ff */
[----:B------:R-:W-:-:S02]  /*09b0*/  ISETP.GE.AND P6, PT, R24, RZ, PT ;  /* 0x000000ff1800720c */ /* 0x000fc40003fc6270 */
[----:B------:R-:W-:Y:S01]  /*09c0*/  LEA R37, R6, UR18, 0x1 ;  /* 0x0000001206257c11 */ /* 0x000fe2000f8e08ff */
[----:B------:R-:W-:-:S04]  /*09d0*/  IMAD.HI R10, R20, 0x2aaaaaab, RZ ;  /* 0x2aaaaaab140a7827 */ /* 0x000fc800078e02ff */
[--C-:B------:R-:W-:Y:S01]  /*09e0*/  IMAD R4, R4, 0x20, R17.reuse ;  /* 0x0000002004047824 */ /* 0x100fe200078e0211 */
[----:B------:R-:W-:Y:S01]  /*09f0*/  SHF.R.U32.HI R19, RZ, 0x1f, R10 ;  /* 0x0000001fff137819 */ /* 0x000fe2000001160a */
[----:B------:R-:W-:Y:S01]  /*0a00*/  IMAD R5, R5, 0x20, R17 ;  /* 0x0000002005057824 */ /* 0x000fe200078e0211 */
[----:B------:R-:W-:Y:S01]  /*0a10*/  SHF.R.U32.HI R17, RZ, 0x1f, R8 ;  /* 0x0000001fff117819 */ /* 0x000fe20000011608 */
[--C-:B------:R-:W-:Y:S01]  /*0a20*/  @!P0 IMAD.IADD R12, R12, 0x1, -R18.reuse ;  /* 0x000000010c0c8824 */ /* 0x100fe200078e0a12 */
[----:B------:R-:W-:Y:S01]  /*0a30*/  LEA.HI R19, R10, R19, RZ, 0x17 ;  /* 0x000000130a137211 */ /* 0x000fe200078fb8ff */
[--C-:B------:R-:W-:Y:S01]  /*0a40*/  @!P1 IMAD.IADD R13, R13, 0x1, -R18.reuse ;  /* 0x000000010d0d9824 */ /* 0x100fe200078e0a12 */
[----:B------:R-:W-:Y:S01]  /*0a50*/  LEA.HI R17, R8, R17, RZ, 0x17 ;  /* 0x0000001108117211 */ /* 0x000fe200078fb8ff */
[----:B------:R-:W-:Y:S01]  /*0a60*/  @!P2 IMAD.IADD R15, R15, 0x1, -R18 ;  /* 0x000000010f0fa824 */ /* 0x000fe200078e0a12 */
[----:B------:R-:W-:Y:S01]  /*0a70*/  ISETP.NE.AND P0, PT, R0, RZ, PT ;  /* 0x000000ff0000720c */ /* 0x000fe20003f05270 */
[----:B------:R-:W-:Y:S01]  /*0a80*/  @!P3 IMAD.MOV R11, RZ, RZ, -R11 ;  /* 0x000000ffff0bb224 */ /* 0x000fe200078e0a0b */
[----:B------:R-:W-:Y:S01]  /*0a90*/  LOP3.LUT R8, RZ, R0, RZ, 0x33, !PT ;  /* 0x00000000ff087212 */ /* 0x000fe200078e33ff */
[----:B------:R-:W-:Y:S01]  /*0aa0*/  @!P4 IMAD.MOV R12, RZ, RZ, -R12 ;  /* 0x000000ffff0cc224 */ /* 0x000fe200078e0a0c */
[----:B------:R-:W-:Y:S01]  /*0ab0*/  LEA R33, R4, UR18, 0x1 ;  /* 0x0000001204217c11 */ /* 0x000fe2000f8e08ff */
[----:B------:R-:W-:Y:S01]  /*0ac0*/  @!P5 IMAD.MOV R13, RZ, RZ, -R13 ;  /* 0x000000ffff0dd224 */ /* 0x000fe200078e0a0d */
[C---:B------:R-:W-:Y:S01]  /*0ad0*/  SEL R18, R8.reuse, R11, !P0 ;  /* 0x0000000b08127207 */ /* 0x040fe20004000000 */
[----:B------:R-:W-:Y:S01]  /*0ae0*/  @!P6 IMAD.MOV R15, RZ, RZ, -R15 ;  /* 0x000000ffff0fe224 */ /* 0x000fe200078e0a0f */
[C---:B------:R-:W-:Y:S01]  /*0af0*/  SEL R12, R8.reuse, R12, !P0 ;  /* 0x0000000c080c7207 */ /* 0x040fe20004000000 */
[----:B------:R-:W-:Y:S01]  /*0b00*/  IMAD R10, R17, -0xc00, R16 ;  /* 0xfffff400110a7824 */ /* 0x000fe200078e0210 */
[----:B------:R-:W-:Y:S01]  /*0b10*/  LEA R35, R5, UR18, 0x1 ;  /* 0x0000001205237c11 */ /* 0x000fe2000f8e08ff */
[----:B------:R-:W-:Y:S01]  /*0b20*/  IMAD R16, R19, -0xc00, R20 ;  /* 0xfffff40013107824 */ /* 0x000fe200078e0214 */
[----:B------:R-:W-:Y:S01]  /*0b30*/  SEL R20, R8, R13, !P0 ;  /* 0x0000000d08147207 */ /* 0x000fe20004000000 */
[--C-:B------:R-:W-:Y:S01]  /*0b40*/  IMAD R17, R18, 0x3000, R9.reuse ;  /* 0x0000300012117824 */ /* 0x100fe200078e0209 */
[----:B------:R-:W-:Y:S01]  /*0b50*/  SEL R8, R8, R15, !P0 ;  /* 0x0000000f08087207 */ /* 0x000fe20004000000 */
[--C-:B------:R-:W-:Y:S01]  /*0b60*/  IMAD R19, R12, 0x3000, R9.reuse ;  /* 0x000030000c137824 */ /* 0x100fe200078e0209 */
[----:B------:R-:W-:Y:S01]  /*0b70*/  LEA R15, R2, UR18, 0x1 ;  /* 0x00000012020f7c11 */ /* 0x000fe2000f8e08ff */
[----:B------:R-:W-:-:S02]  /*0b80*/  IMAD R29, R10, 0x3000, R9 ;  /* 0x000030000a1d7824 */ /* 0x000fc400078e0209 */
[--C-:B------:R-:W-:Y:S02]  /*0b90*/  IMAD R11, R16, 0x3000, R9.reuse ;  /* 0x00003000100b7824 */ /* 0x100fe400078e0209 */
[--C-:B------:R-:W-:Y:S02]  /*0ba0*/  IMAD R25, R20, 0x3000, R9.reuse ;  /* 0x0000300014197824 */ /* 0x100fe400078e0209 */
[----:B------:R-:W-:Y:S02]  /*0bb0*/  IMAD R9, R8, 0x3000, R9 ;  /* 0x0000300008097824 */ /* 0x000fe400078e0209 */
[----:B-1---5:R-:W-:-:S04]  /*0bc0*/  IMAD.WIDE R16, R17, 0x2, R26 ;  /* 0x0000000211107825 */ /* 0x022fc800078e021a */
[--C-:B------:R-:W-:Y:S01]  /*0bd0*/  IMAD.WIDE R18, R19, 0x2, R26.reuse ;  /* 0x0000000213127825 */ /* 0x100fe200078e021a */
[----:B------:R-:W-:Y:S01]  /*0be0*/  @!PT LDS RZ, [RZ] ;  /* 0x00000000fffff984 */ /* 0x000fe20000000800 */
[----:B------:R-:W-:Y:S01]  /*0bf0*/  @!PT LDS RZ, [RZ] ;  /* 0x00000000fffff984 */ /* 0x000fe20000000800 */
[----:B------:R-:W-:Y:S01]  /*0c00*/  @!PT LDS RZ, [RZ] ;  /* 0x00000000fffff984 */ /* 0x000fe20000000800 */
[----:B------:R-:W-:Y:S01]  /*0c10*/  LDGSTS.E.BYPASS.128 [R15], desc[UR22][R16.64] ;  /* 0x00000000100f7fae */ /* 0x000fe2000b901c56 */
[----:B------:R-:W-:Y:S02]  /*0c20*/  IADD3 R8, P1, R16, 0x80, RZ ;  /* 0x0000008010087810 */ /* 0x000fe40007f3e0ff */
[--C-:B------:R-:W-:Y:S01]  /*0c30*/  IMAD.WIDE R24, R25, 0x2, R26.reuse ;  /* 0x0000000219187825 */ /* 0x100fe200078e021a */
[----:B------:R-:W-:Y:S03]  /*0c40*/  LDGSTS.E.BYPASS.128 [R33], desc[UR22][R18.64] ;  /* 0x0000000012217fae */ /* 0x000fe6000b901c56 */
[----:B------:R-:W-:Y:S01]  /*0c50*/  IMAD.WIDE R26, R9, 0x2, R26 ;  /* 0x00000002091a7825 */ /* 0x000fe200078e021a */
[----:B------:R-:W-:Y:S01]  /*0c60*/  LDGSTS.E.BYPASS.128 [R35], desc[UR22][R24.64] ;  /* 0x0000000018237fae */ /* 0x000fe2000b901c56 */
[----:B------:R-:W-:-:S02]  /*0c70*/  IADD3 R9, P0, R18, 0x80, RZ ;  /* 0x0000008012097810 */ /* 0x000fc40007f1e0ff */
[--C-:B------:R-:W-:Y:S01]  /*0c80*/  IMAD.WIDE R28, R29, 0x2, R30.reuse ;  /* 0x000000021d1c7825 */ /* 0x100fe200078e021e */
[----:B------:R-:W-:Y:S03]  /*0c90*/  LDGSTS.E.BYPASS.128 [R37], desc[UR22][R26.64] ;  /* 0x000000001a257fae */ /* 0x000fe6000b901c56 */
[----:B------:R-:W-:Y:S01]  /*0ca0*/  IMAD.WIDE R30, R11, 0x2, R30 ;  /* 0x000000020b1e7825 */ /* 0x000fe200078e021e */
[----:B------:R-:W0:Y:S03]  /*0cb0*/  LDGDEPBAR ;  /* 0x00000000000079af */ /* 0x000e260000000000 */
[----:B------:R-:W-:Y:S01]  /*0cc0*/  IMAD.X R10, RZ, RZ, R17, P1 ;  /* 0x000000ffff0a7224 */ /* 0x000fe200008e0611 */
[----:B------:R-:W-:Y:S01]  /*0cd0*/  LDGSTS.E.BYPASS.128 [R15+0x6000], desc[UR22][R28.64] ;  /* 0x060000001c0f7fae */ /* 0x000fe2000b901c56 */
[----:B------:R-:W-:Y:S01]  /*0ce0*/  IMAD.X R12, RZ, RZ, R19, P0 ;  /* 0x000000ffff0c7224 */ /* 0x000fe200000e0613 */
[----:B------:R-:W-:-:S02]  /*0cf0*/  IADD3 R11, P1, R24, 0x80, RZ ;  /* 0x00000080180b7810 */ /* 0x000fc40007f3e0ff */
[----:B------:R-:W-:Y:S01]  /*0d00*/  LDGSTS.E.BYPASS.128 [R33+0x6000], desc[UR22][R30.64] ;  /* 0x060000001e217fae */ /* 0x000fe2000b901c56 */
[----:B------:R-:W-:Y:S02]  /*0d10*/  IADD3 R13, P0, R26, 0x80, RZ ;  /* 0x000000801a0d7810 */ /* 0x000fe40007f1e0ff */
[----:B------:R-:W-:Y:S01]  /*0d20*/  IMAD.X R20, RZ, RZ, R25, P1 ;  /* 0x000000ffff147224 */ /* 0x000fe200008e0619 */
[----:B------:R-:W0:Y:S01]  /*0d30*/  LDGDEPBAR ;  /* 0x00000000000079af */ /* 0x000e220000000000 */
[----:B------:R-:W-:Y:S01]  /*0d40*/  BAR.SYNC.DEFER_BLOCKING 0x0 ;  /* 0x0000000000007b1d */ /* 0x000fe20000010000 */
[----:B------:R-:W-:Y:S01]  /*0d50*/  IMAD.X R22, RZ, RZ, R27, P0 ;  /* 0x000000ffff167224 */ /* 0x000fe200000e061b */
[----:B------:R-:W-:Y:S02]  /*0d60*/  IADD3 R21, P1, R28, 0x80, RZ ;  /* 0x000000801c157810 */ /* 0x000fe40007f3e0ff */
[----:B------:R-:W-:-:S03]  /*0d70*/  IADD3 R23, P0, R30, 0x80, RZ ;  /* 0x000000801e177810 */ /* 0x000fc60007f1e0ff */
[----:B------:R-:W-:Y:S02]  /*0d80*/  IMAD.X R88, RZ, RZ, R29, P1 ;  /* 0x000000ffff587224 */ /* 0x000fe400008e061d */
[----:B------:R-:W-:Y:S01]  /*0d90*/  IMAD.X R89, RZ, RZ, R31, P0 ;  /* 0x000000ffff597224 */ /* 0x000fe200000e061f */
[----:B------:R-:W-:Y:S01]  /*0da0*/  @!PT LDS RZ, [RZ] ;  /* 0x00000000fffff984 */ /* 0x000fe20000000800 */
[----:B------:R-:W-:Y:S01]  /*0db0*/  @!PT LDS RZ, [RZ] ;  /* 0x00000000fffff984 */ /* 0x000fe20000000800 */
[----:B------:R-:W-:Y:S01]  /*0dc0*/  @!PT LDS RZ, [RZ] ;  /* 0x00000000fffff984 */ /* 0x000fe20000000800 */
[----:B------:R-:W-:Y:S04]  /*0dd0*/  LDGSTS.E.BYPASS.128 [R15+0x2000], desc[UR22][R16.64+0x40] ;  /* 0x02000040100f7fae */ /* 0x000fe8000b901c56 */
[----:B------:R-:W-:Y:S04]  /*0de0*/  LDGSTS.E.BYPASS.128 [R33+0x2000], desc[UR22][R18.64+0x40] ;  /* 0x0200004012217fae */ /* 0x000fe8000b901c56 */
[----:B------:R1:W-:Y:S04]  /*0df0*/  LDGSTS.E.BYPASS.128 [R35+0x2000], desc[UR22][R24.64+0x40] ;  /* 0x0200004018237fae */ /* 0x0003e8000b901c56 */
[----:B------:R2:W-:Y:S04]  /*0e00*/  LDGSTS.E.BYPASS.128 [R37+0x2000], desc[UR22][R26.64+0x40] ;  /* 0x020000401a257fae */ /* 0x0005e8000b901c56 */
[----:B------:R-:W0:Y:S04]  /*0e10*/  LDGDEPBAR ;  /* 0x00000000000079af */ /* 0x000e280000000000 */
[----:B------:R3:W-:Y:S01]  /*0e20*/  LDGSTS.E.BYPASS.128 [R15+0x7000], desc[UR22][R28.64+0x40] ;  /* 0x070000401c0f7fae */ /* 0x0007e2000b901c56 */
[----:B-1----:R-:W-:-:S02]  /*0e30*/  CS2R R24, SRZ ;  /* 0x0000000000187805 */ /* 0x002fc4000001ff00 */
[----:B------:R-:W-:Y:S01]  /*0e40*/  CS2R R34, SRZ ;  /* 0x0000000000227805 */ /* 0x000fe2000001ff00 */
[----:B------:R1:W-:Y:S01]  /*0e50*/  LDGSTS.E.BYPASS.128 [R33+0x7000], desc[UR22][R30.64+0x40] ;  /* 0x070000401e217fae */ /* 0x0003e2000b901c56 */
[----:B--2---:R-:W-:Y:S02]  /*0e60*/  CS2R R26, SRZ ;  /* 0x00000000001a7805 */ /* 0x004fe4000001ff00 */
[----:B------:R-:W-:Y:S01]  /*0e70*/  CS2R R36, SRZ ;  /* 0x0000000000247805 */ /* 0x000fe2000001ff00 */
[----:B------:R-:W0:Y:S01]  /*0e80*/  LDGDEPBAR ;  /* 0x00000000000079af */ /* 0x000e220000000000 */
[----:B---3--:R-:W-:Y:S02]  /*0e90*/  CS2R R28, SRZ ;  /* 0x00000000001c7805 */ /* 0x008fe4000001ff00 */
[----:B-1----:R-:W-:Y:S02]  /*0ea0*/  CS2R R30, SRZ ;  /* 0x00000000001e7805 */ /* 0x002fe4000001ff00 */
[----:B------:R-:W-:-:S07]  /*0eb0*/  CS2R R32, SRZ ;  /* 0x0000000000207805 */ /* 0x000fce000001ff00 */
.L_x_0:
[----:B------:R-:W1:Y:S01]  /*0ec0*/  SHFL.IDX PT, R14, R90, RZ, 0x1f ;  /* 0x00001fff5a0e7589 */ /* 0x000e6200000e0000 */
[----:B------:R-:W-:Y:S01]  /*0ed0*/  UIADD3 UR6, UR6, 0x1, URZ ;  /* 0x0000000106067890 */ /* 0x000fe2000fffe03f */
[----:B------:R-:W-:-:S04]  /*0ee0*/  DEPBAR.LE SB0, 0x2 ;  /* 0x000080800000791a */ /* 0x000fc80000000000 */
[----:B------:R-:W-:Y:S01]  /*0ef0*/  UISETP.GE.AND UP0, UPT, UR6, 0x3, UPT ;  /* 0x000000030600788c */ /* 0x000fe2000bf06270 */
[----:B------:R-:W-:Y:S01]  /*0f00*/  BAR.SYNC.DEFER_BLOCKING 0x0 ;  /* 0x0000000000007b1d */ /* 0x000fe20000010000 */
[----:B------:R-:W-:Y:S01]  /*0f10*/  UIADD3 UR19, UR19, 0x1, URZ ;  /* 0x0000000113137890 */ /* 0x000fe2000fffe03f */
[----:B------:R-:W-:Y:S01]  /*0f20*/  VIADD R91, R91, 0x20 ;  /* 0x000000205b5b7836 */ /* 0x000fe20000000000 */
[----:B------:R-:W-:Y:S01]  /*0f30*/  USEL UR20, UR6, URZ, !UP0 ;  /* 0x0000003f06147287 */ /* 0x000fe2000c000000 */
[----:B------:R-:W-:Y:S02]  /*0f40*/  IADD3 R18, P1, R8, UR4, RZ ;  /* 0x0000000408127c10 */ /* 0x000fe4000ff3e0ff */
[----:B------:R-:W-:Y:S01]  /*0f50*/  UMOV UR11, 0x80000020 ;  /* 0x80000020000b7882 */ /* 0x000fe20000000000 */
[----:B------:R-:W-:Y:S01]  /*0f60*/  ULEA UR6, UR20, UR18, 0xd ;  /* 0x0000001214067291 */ /* 0x000fe2000f8e683f */
[----:B------:R-:W-:Y:S01]  /*0f70*/  ISETP.GE.U32.AND P0, PT, R91, 0x2fc0, PT ;  /* 0x00002fc05b00780c */ /* 0x000fe20003f06070 */
[----:B------:R-:W-:Y:S01]  /*0f80*/  UMOV UR12, 0x2000002 ;  /* 0x02000002000c7882 */ /* 0x000fe20000000000 */
[----:B------:R-:W-:Y:S01]  /*0f90*/  UMOV UR13, 0x80000020 ;  /* 0x80000020000d7882 */ /* 0x000fe20000000000 */
[----:B------:R-:W-:Y:S01]  /*0fa0*/  USHF.R.U32.HI UR8, URZ, 0x4, UR6 ;  /* 0x000000043f087899 */ /* 0x000fe20008011606 */
[----:B------:R-:W-:Y:S01]  /*0fb0*/  IADD3.X R19, R10, UR5, RZ, P1, !PT ;  /* 0x000000050a137c10 */ /* 0x000fe20008ffe4ff */
[----:B------:R-:W-:Y:S01]  /*0fc0*/  ULEA UR6, UR20, UR21, 0xc ;  /* 0x0000001514067291 */ /* 0x000fe2000f8e603f */
[----:B------:R-:W-:Y:S01]  /*0fd0*/  IADD3 R92, P1, R9, UR4, RZ ;  /* 0x00000004095c7c10 */ /* 0x000fe2000ff3e0ff */
[----:B------:R-:W-:Y:S01]  /*0fe0*/  ULOP3.LUT UR8, UR8, 0x3fff, URZ, 0xc0, !UPT ;  /* 0x00003fff08087892 */ /* 0x000fe2000f8ec03f */
[----:B-1----:R-:W-:Y:S01]  /*0ff0*/  R2UR UR7, R14 ;  /* 0x000000000e0772ca */ /* 0x002fe200000e0000 */
[----:B------:R-:W-:Y:S01]  /*1000*/  USHF.R.U32.HI UR6, URZ, 0x4, UR6 ;  /* 0x000000043f067899 */ /* 0x000fe20008011606 */
[----:B------:R-:W-:Y:S01]  /*1010*/  IADD3.X R93, R12, UR5, RZ, P1, !PT ;  /* 0x000000050c5d7c10 */ /* 0x000fe20008ffe4ff */
[----:B------:R-:W-:Y:S01]  /*1020*/  UMOV UR14, 0x1000002 ;  /* 0x01000002000e7882 */ /* 0x000fe20000000000 */
[----:B------:R-:W-:Y:S01]  /*1030*/  UMOV UR15, 0x80000020 ;  /* 0x80000020000f7882 */ /* 0x000fe20000000000 */
[----:B------:R-:W-:Y:S01]  /*1040*/  ULOP3.LUT UR6, UR6, 0x3fff, URZ, 0xc0, !UPT ;  /* 0x00003fff06067892 */ /* 0x000fe2000f8ec03f */
[----:B------:R-:W-:Y:S01]  /*1050*/  IADD3 R14, P1, R11, UR4, RZ ;  /* 0x000000040b0e7c10 */ /* 0x000fe2000ff3e0ff */
[----:B------:R-:W-:-:S02]  /*1060*/  WARPGROUP.ARRIVE ;  /* 0x00000000000079c5 */ /* 0x000fc40000000000 */
[----:B------:R-:W-:-:S04]  /*1070*/  ULOP3.LUT UR10, UR6, 0x1000000, URZ, 0xfc, !UPT ;  /* 0x01000000060a7892 */ /* 0x000fc8000f8efc3f */
[----:B------:R-:W-:-:S04]  /*1080*/  USHF.L.U32 UR7, UR7, 0x6, URZ ;  /* 0x0000000607077899 */ /* 0x000fc8000800063f */
[----:B------:R-:W-:-:S04]  /*1090*/  ULOP3.LUT UR7, UR7, 0xc0, URZ, 0xc0, !UPT ;  /* 0x000000c007077892 */ /* 0x000fc8000f8ec03f */
[----:B------:R-:W-:-:S03]  /*10a0*/  UIADD3 UR16, UP0, UR7, UR8, URZ ;  /* 0x0000000807107290 */ /* 0x000fc6000ff1e03f */
[----:B------:R-:W-:Y:S01]  /*10b0*/  UMOV UR7, URZ ;  /* 0x0000003f00077c82 */ /* 0x000fe20008000000 */
[----:B------:R-:W-:Y:S02]  /*10c0*/  UIADD3.X UR17, URZ, URZ, URZ, UP0, !UPT ;  /* 0x0000003f3f117290 */ /* 0x000fe400087fe43f */
[----:B------:R-:W-:Y:S02]  /*10d0*/  ULOP3.LUT UR8, UR16, 0x2000000, URZ, 0xfc, !UPT ;  /* 0x0200000010087892 */ /* 0x000fe4000f8efc3f */
[----:B------:R-:W-:Y:S02]  /*10e0*/  ULOP3.LUT UR9, UR17, 0x80000020, URZ, 0xfc, !UPT ;  /* 0x8000002011097892 */ /* 0x000fe4000f8efc3f */
[----:B------:R-:W-:Y:S02]  /*10f0*/  UIADD3.64 UR14, UR6, UR14, URZ ;  /* 0x0000000e060e7297 */ /* 0x000fe4000fffe03f */
[----:B------:R-:W-:Y:S02]  /*1100*/  UIADD3.64 UR12, UR16, UR12, URZ ;  /* 0x0000000c100c7297 */ /* 0x000fe4000fffe03f */
[----:B------:R-:W-:-:S03]  /*1110*/  UISETP.GE.AND UP0, UPT, UR19, 0x3, UPT ;  /* 0x000000031300788c */ /* 0x000fc6000bf06270 */
[----:B------:R-:W-:Y:S01]  /*1120*/  HGMMA.64x64x16.F32.BF16 R56, gdesc[UR8], R56 ;  /* 0x00e00000083879f0 */ /* 0x000fe20008701838 */
[----:B------:R-:W-:Y:S01]  /*1130*/  UMOV UR8, 0x2000100 ;  /* 0x0200010000087882 */ /* 0x000fe20000000000 */
[----:B------:R-:W-:Y:S01]  /*1140*/  UMOV UR9, 0x80000020 ;  /* 0x8000002000097882 */ /* 0x000fe20000000000 */
[----:B------:R-:W-:Y:S02]  /*1150*/  USEL UR19, UR19, URZ, !UP0 ;  /* 0x0000003f13137287 */ /* 0x000fe4000c000000 */
[----:B------:R-:W-:Y:S02]  /*1160*/  UIADD3.64 UR8, UR16, UR8, URZ ;  /* 0x0000000810087297 */ /* 0x000fe4000fffe03f */
[----:B------:R-:W-:-:S06]  /*1170*/  ULEA UR6, UR19, UR18, 0xd ;  /* 0x0000001213067291 */ /* 0x000fcc000f8e683f */
[----:B------:R-:W-:Y:S02]  /*1180*/  LEA R15, R2, UR6, 0x1 ;  /* 0x00000006020f7c11 */ /* 0x000fe4000f8e08ff */
[----:B------:R-:W-:Y:S01]  /*1190*/  LEA R17, R4, UR6, 0x1 ;  /* 0x0000000604117c11 */ /* 0x000fe2000f8e08ff */
[----:B------:R-:W-:Y:S04]  /*11a0*/  HGMMA.64x64x16.F32.BF16 R56, gdesc[UR12], R56 ;  /* 0x00e000000c3879f0 */ /* 0x000fe80008701838 */
[----:B------:R-:W-:Y:S01]  /*11b0*/  HGMMA.64x64x16.F32.BF16 R24, gdesc[UR8], R24 ;  /* 0x00e00000081879f0 */ /* 0x000fe20008701818 */
[----:B------:R-:W-:Y:S01]  /*11c0*/  UMOV UR12, 0x2000102 ;  /* 0x02000102000c7882 */ /* 0x000fe20000000000 */
[----:B------:R-:W-:Y:S02]  /*11d0*/  UMOV UR13, 0x80000020 ;  /* 0x80000020000d7882 */ /* 0x000fe40000000000 */
[----:B------:R-:W-:-:S09]  /*11e0*/  UIADD3.64 UR12, UR16, UR12, URZ ;  /* 0x0000000c100c7297 */ /* 0x000fd2000fffe03f */
[----:B------:R-:W-:Y:S03]  /*11f0*/  HGMMA.64x64x16.F32.BF16 R24, gdesc[UR12], R24, gsb0 ;  /* 0x00e000000c1879f0 */ /* 0x000fe60008001818 */
[----:B------:R-:W-:Y:S02]  /*1200*/  WARPGROUP.DEPBAR.LE gsb0, 0x1 ;  /* 0x00008000000079c5 */ /* 0x000fe40000010100 */
[----:B------:R-:W-:Y:S06]  /*1210*/  BAR.SYNC.DEFER_BLOCKING 0x0 ;  /* 0x0000000000007b1d */ /* 0x000fec0000010000 */
[----:B------:R-:W-:Y:S01]  /*1220*/  @!PT LDS RZ, [RZ] ;  /* 0x00000000fffff984 */ /* 0x000fe20000000800 */
[----:B------:R-:W-:Y:S01]  /*1230*/  @!PT LDS RZ, [RZ] ;  /* 0x00000000fffff984 */ /* 0x000fe20000000800 */
[----:B------:R-:W-:Y:S01]  /*1240*/  @!PT LDS RZ, [RZ] ;  /* 0x00000000fffff984 */ /* 0x000fe20000000800 */
[----:B------:R1:W-:Y:S04]  /*1250*/  LDGSTS.E.BYPASS.128 [R15], desc[UR22][R18.64], !P0 ;  /* 0x00000000120f7fae */ /* 0x0003e8000c101c56 */
[----:B------:R2:W-:Y:S01]  /*1260*/  LDGSTS.E.BYPASS.128 [R17], desc[UR22][R92.64], !P0 ;  /* 0x000000005c117fae */ /* 0x0005e2000c101c56 */
[----:B-1----:R-:W-:-:S02]  /*1270*/  IADD3.X R15, R20, UR5, RZ, P1, !PT ;  /* 0x00000005140f7c10 */ /* 0x002fc40008ffe4ff */
[----:B------:R-:W-:Y:S02]  /*1280*/  IADD3 R16, P1, R13, UR4, RZ ;  /* 0x000000040d107c10 */ /* 0x000fe4000ff3e0ff */
[----:B--2---:R-:W-:Y:S02]  /*1290*/  LEA R93, R5, UR6, 0x1 ;  /* 0x00000006055d7c11 */ /* 0x004fe4000f8e08ff */
[----:B------:R-:W-:Y:S02]  /*12a0*/  IADD3.X R17, R22, UR5, RZ, P1, !PT ;  /* 0x0000000516117c10 */ /* 0x000fe40008ffe4ff */
[----:B------:R-:W-:Y:S01]  /*12b0*/  IADD3 R18, P1, R21, UR4, RZ ;  /* 0x0000000415127c10 */ /* 0x000fe2000ff3e0ff */
[----:B------:R1:W-:Y:S01]  /*12c0*/  LDGSTS.E.BYPASS.128 [R93], desc[UR22][R14.64], !P0 ;  /* 0x000000000e5d7fae */ /* 0x0003e2000c101c56 */
[----:B------:R-:W-:Y:S01]  /*12d0*/  LEA R92, R6, UR6, 0x1 ;  /* 0x00000006065c7c11 */ /* 0x000fe2000f8e08ff */
[----:B------:R-:W-:Y:S01]  /*12e0*/  ULEA UR6, UR19, UR21, 0xc ;  /* 0x0000001513067291 */ /* 0x000fe2000f8e603f */
[----:B------:R-:W-:-:S03]  /*12f0*/  IADD3.X R19, R88, UR5, RZ, P1, !PT ;  /* 0x0000000558137c10 */ /* 0x000fc60008ffe4ff */
[----:B------:R2:W-:Y:S04]  /*1300*/  LDGSTS.E.BYPASS.128 [R92], desc[UR22][R16.64], !P0 ;  /* 0x00000000105c7fae */ /* 0x0005e8000c101c56 */
[----:B------:R-:W0:Y:S01]  /*1310*/  LDGDEPBAR ;  /* 0x00000000000079af */ /* 0x000e220000000000 */
[----:B-1----:R-:W-:Y:S01]  /*1320*/  IADD3 R14, P1, R23, UR4, RZ ;  /* 0x00000004170e7c10 */ /* 0x002fe2000ff3e0ff */
[----:B------:R-:W-:Y:S01]  /*1330*/  UIADD3 UR4, UP0, UR4, 0x40, URZ ;  /* 0x0000004004047890 */ /* 0x000fe2000ff1e03f */
[----:B------:R-:W-:Y:S02]  /*1340*/  LEA R93, R4, UR6, 0x1 ;  /* 0x00000006045d7c11 */ /* 0x000fe4000f8e08ff */
[----:B------:R-:W-:Y:S01]  /*1350*/  IADD3.X R15, R89, UR5, RZ, P1, !PT ;  /* 0x00000005590f7c10 */ /* 0x000fe20008ffe4ff */
[----:B------:R-:W-:Y:S01]  /*1360*/  UIADD3.X UR5, URZ, UR5, URZ, UP0, !UPT ;  /* 0x000000053f057290 */ /* 0x000fe200087fe43f */
[----:B--2---:R-:W-:Y:S01]  /*1370*/  LEA R17, R2, UR6, 0x1 ;  /* 0x0000000602117c11 */ /* 0x004fe2000f8e08ff */
[----:B------:R-:W-:-:S04]  /*1380*/  UMOV UR6, UR20 ;  /* 0x0000001400067c82 */ /* 0x000fc80008000000 */
[----:B------:R1:W-:Y:S04]  /*1390*/  LDGSTS.E.BYPASS.128 [R17], desc[UR22][R18.64], !P0 ;  /* 0x0000000012117fae */ /* 0x0003e8000c101c56 */
[----:B------:R1:W-:Y:S01]  /*13a0*/  LDGSTS.E.BYPASS.128 [R93], desc[UR22][R14.64], !P0 ;  /* 0x000000000e5d7fae */ /* 0x0003e2000c101c56 */
[----:B------:R-:W-:-:S03]  /*13b0*/  ISETP.GE.U32.AND P0, PT, R91, 0x2fe0, PT ;  /* 0x00002fe05b00780c */ /* 0x000fc60003f06070 */
[----:B------:R-:W0:Y:S10]  /*13c0*/  LDGDEPBAR ;  /* 0x00000000000079af */ /* 0x000e340000000000 */
[----:B-1----:R-:W-:Y:S05]  /*13d0*/  @!P0 BRA `(.L_x_0) ;  /* 0xfffffff800b88947 */ /* 0x002fea000383ffff */
[----:B------:R-:W1:Y:S01]  /*13e0*/  S2R R2, SR_TID.X ;  /* 0x0000000000027919 */ /* 0x000e620000002100 */
[----:B------:R-:W-:Y:S02]  /*13f0*/  WARPGROUP.DEPBAR.LE gsb0, 0x0 ;  /* 0x00008000000079c5 */ /* 0x000fe40000010000 */
[----:B------:R-:W-:-:S04]  /*1400*/  DEPBAR.LE SB0, 0x0 ;  /* 0x000080000000791a */ /* 0x000fc80000000000 */
[----:B------:R-:W-:Y:S02]  /*1410*/  F2FP.BF16.F32.PACK_AB R42, R43, R42 ;  /* 0x0000002a2b2a723e */ /* 0x000fe400000010ff */
[----:B------:R-:W-:Y:S02]  /*1420*/  F2FP.BF16.F32.PACK_AB R56, R57, R56 ;  /* 0x000000383938723e */ /* 0x000fe400000010ff */
[----:B------:R-:W-:Y:S02]  /*1430*/  F2FP.BF16.F32.PACK_AB R58, R59, R58 ;  /* 0x0000003a3b3a723e */ /* 0x000fe400000010ff */
[----:B------:R-:W-:Y:S02]  /*1440*/  F2FP.BF16.F32.PACK_AB R60, R61, R60 ;  /* 0x0000003c3d3c723e */ /* 0x000fe400000010ff */
[----:B------:R-:W-:Y:S02]  /*1450*/  F2FP.BF16.F32.PACK_AB R62, R63, R62 ;  /* 0x0000003e3f3e723e */ /* 0x000fe400000010ff */
[----:B------:R-:W-:-:S02]  /*1460*/  F2FP.BF16.F32.PACK_AB R64, R65, R64 ;  /* 0x000000404140723e */ /* 0x000fc400000010ff */
[----:B------:R-:W-:Y:S02]  /*1470*/  F2FP.BF16.F32.PACK_AB R66, R67, R66 ;  /* 0x000000424342723e */ /* 0x000fe400000010ff */
[----:B------:R-:W-:Y:S02]  /*1480*/  F2FP.BF16.F32.PACK_AB R68, R69, R68 ;  /* 0x000000444544723e */ /* 0x000fe400000010ff */
[----:B------:R-:W-:Y:S02]  /*1490*/  F2FP.BF16.F32.PACK_AB R70, R71, R70 ;  /* 0x000000464746723e */ /* 0x000fe400000010ff */
[----:B------:R-:W-:Y:S02]  /*14a0*/  F2FP.BF16.F32.PACK_AB R72, R73, R72 ;  /* 0x000000484948723e */ /* 0x000fe400000010ff */
[----:B------:R-:W-:Y:S02]  /*14b0*/  F2FP.BF16.F32.PACK_AB R74, R75, R74 ;  /* 0x0000004a4b4a723e */ /* 0x000fe400000010ff */
[----:B------:R-:W-:-:S02]  /*14c0*/  F2FP.BF16.F32.PACK_AB R76, R77, R76 ;  /* 0x0000004c4d4c723e */ /* 0x000fc400000010ff */
[----:B------:R-:W-:Y:S01]  /*14d0*/  F2FP.BF16.F32.PACK_AB R78, R79, R78 ;  /* 0x0000004e4f4e723e */ /* 0x000fe200000010ff */
[----:B-1----:R-:W-:Y:S01]  /*14e0*/  IMAD.SHL.U32 R88, R2, 0x8, RZ ;  /* 0x0000000802587824 */ /* 0x002fe200078e00ff */
[--C-:B------:R-:W-:Y:S02]  /*14f0*/  SHF.R.U32.HI R5, RZ, 0x5, R2.reuse ;  /* 0x00000005ff057819 */ /* 0x100fe40000011602 */
[----:B------:R-:W-:Y:S02]  /*1500*/  SHF.R.U32.HI R8, RZ, 0x2, R2 ;  /* 0x00000002ff087819 */ /* 0x000fe40000011602 */
[----:B------:R-:W-:Y:S02]  /*1510*/  LOP3.LUT R5, R5, 0x3, RZ, 0xc0, !PT ;  /* 0x0000000305057812 */ /* 0x000fe400078ec0ff */
[----:B------:R-:W-:Y:S02]  /*1520*/  SGXT.U32 R8, R8, 0x3 ;  /* 0x000000030808781a */ /* 0x000fe40000000000 */
[----:B------:R-:W-:Y:S01]  /*1530*/  F2FP.BF16.F32.PACK_AB R80, R81, R80 ;  /* 0x000000505150723e */ /* 0x000fe200000010ff */
[----:B------:R-:W-:Y:S01]  /*1540*/  IMAD.SHL.U32 R9, R5, 0x10, RZ ;  /* 0x0000001005097824 */ /* 0x000fe200078e00ff */
[----:B------:R-:W-:Y:S01]  /*1550*/  F2FP.BF16.F32.PACK_AB R82, R83, R82 ;  /* 0x000000525352723e */ /* 0x000fe200000010ff */
[----:B------:R-:W-:Y:S01]  /*1560*/  IMAD.SHL.U32 R5, R5, 0x4, RZ ;  /* 0x0000000405057824 */ /* 0x000fe200078e00ff */
[----:B------:R-:W-:-:S02]  /*1570*/  F2FP.BF16.F32.PACK_AB R84, R85, R84 ;  /* 0x000000545554723e */ /* 0x000fc400000010ff */
[----:B------:R-:W-:Y:S01]  /*1580*/  LOP3.LUT R9, R9, R8, RZ, 0xfc, !PT ;  /* 0x0000000809097212 */ /* 0x000fe200078efcff */
[----:B------:R-:W-:Y:S01]  /*1590*/  IMAD.SHL.U32 R8, R2, 0x2, RZ ;  /* 0x0000000202087824 */ /* 0x000fe200078e00ff */
[----:B------:R-:W-:Y:S02]  /*15a0*/  F2FP.BF16.F32.PACK_AB R86, R87, R86 ;  /* 0x000000565756723e */ /* 0x000fe400000010ff */
[----:B------:R-:W-:Y:S02]  /*15b0*/  SHF.R.U32.HI R10, RZ, 0x3, R2 ;  /* 0x00000003ff0a7819 */ /* 0x000fe40000011602 */
[----:B------:R-:W-:Y:S02]  /*15c0*/  LOP3.LUT R8, R8, 0x6, RZ, 0xc0, !PT ;  /* 0x0000000608087812 */ /* 0x000fe400078ec0ff */
[----:B------:R-:W-:Y:S02]  /*15d0*/  SGXT.U32 R2, R10, 0x2 ;  /* 0x000000020a02781a */ /* 0x000fe40000000000 */
[----:B------:R-:W-:Y:S01]  /*15e0*/  F2FP.BF16.F32.PACK_AB R20, R41, R40 ;  /* 0x000000282914723e */ /* 0x000fe200000010ff */
[----:B------:R-:W-:Y:S01]  /*15f0*/  IMAD R8, R9, 0x48, R8 ;  /* 0x0000004809087824 */ /* 0x000fe200078e0208 */
[----:B------:R-:W-:-:S02]  /*1600*/  LOP3.LUT R5, R5, R2, RZ, 0xfc, !PT ;  /* 0x0000000205057212 */ /* 0x000fc400078efcff */
[----:B------:R-:W-:Y:S02]  /*1610*/  LOP3.LUT R2, R88, 0x38, RZ, 0xc0, !PT ;  /* 0x0000003858027812 */ /* 0x000fe400078ec0ff */
[----:B------:R-:W-:Y:S01]  /*1620*/  LEA R43, R8, UR18, 0x1 ;  /* 0x00000012082b7c11 */ /* 0x000fe2000f8e08ff */
[----:B------:R-:W-:Y:S01]  /*1630*/  BAR.SYNC.DEFER_BLOCKING 0x0 ;  /* 0x0000000000007b1d */ /* 0x000fe20000010000 */
[----:B------:R-:W-:Y:S01]  /*1640*/  F2FP.BF16.F32.PACK_AB R4, R29, R28 ;  /* 0x0000001c1d04723e */ /* 0x000fe200000010ff */
[----:B------:R-:W-:Y:S01]  /*1650*/  IMAD R2, R5, 0x48, R2 ;  /* 0x0000004805027824 */ /* 0x000fe200078e0202 */
[----:B------:R-:W-:Y:S02]  /*1660*/  F2FP.BF16.F32.PACK_AB R6, R31, R30 ;  /* 0x0000001e1f06723e */ /* 0x000fe400000010ff */
[----:B------:R-:W-:Y:S02]  /*1670*/  F2FP.BF16.F32.PACK_AB R16, R33, R32 ;  /* 0x000000202110723e */ /* 0x000fe400000010ff */
[----:B------:R-:W-:-:S02]  /*1680*/  LEA R40, R2, UR18, 0x1 ;  /* 0x0000001202287c11 */ /* 0x000fc4000f8e08ff */
[----:B------:R-:W-:Y:S02]  /*1690*/  F2FP.BF16.F32.PACK_AB R18, R35, R34 ;  /* 0x000000222312723e */ /* 0x000fe400000010ff */
[----:B------:R-:W-:Y:S02]  /*16a0*/  F2FP.BF16.F32.PACK_AB R24, R25, R24 ;  /* 0x000000181918723e */ /* 0x000fe400000010ff */
[----:B------:R-:W-:Y:S02]  /*16b0*/  F2FP.BF16.F32.PACK_AB R26, R27, R26 ;  /* 0x0000001a1b1a723e */ /* 0x000fe400000010ff */
[----:B------:R-:W-:Y:S02]  /*16c0*/  F2FP.BF16.F32.PACK_AB R36, R37, R36 ;  /* 0x000000242524723e */ /* 0x000fe400000010ff */
[----:B------:R-:W-:Y:S02]  /*16d0*/  F2FP.BF16.F32.PACK_AB R38, R39, R38 ;  /* 0x000000262726723e */ /* 0x000fe400000010ff */
[----:B------:R-:W-:-:S02]  /*16e0*/  F2FP.BF16.F32.PACK_AB R44, R45, R44 ;  /* 0x0000002c2d2c723e */ /* 0x000fc400000010ff */
[----:B------:R-:W-:Y:S02]  /*16f0*/  F2FP.BF16.F32.PACK_AB R46, R47, R46 ;  /* 0x0000002e2f2e723e */ /* 0x000fe400000010ff */
[----:B------:R-:W-:Y:S01]  /*1700*/  F2FP.BF16.F32.PACK_AB R48, R49, R48 ;  /* 0x000000303130723e */ /* 0x000fe200000010ff */
[----:B------:R-:W-:Y:S01]  /*1710*/  STS [R43], R56 ;  /* 0x000000382b007388 */ /* 0x000fe20000000800 */
[----:B------:R-:W-:Y:S02]  /*1720*/  F2FP.BF16.F32.PACK_AB R50, R51, R50 ;  /* 0x000000323332723e */ /* 0x000fe400000010ff */
[----:B------:R-:W-:Y:S01]  /*1730*/  F2FP.BF16.F32.PACK_AB R52, R53, R52 ;  /* 0x000000343534723e */ /* 0x000fe200000010ff */
[----:B------:R-:W-:Y:S01]  /*1740*/  STS [R43+0x480], R58 ;  /* 0x0004803a2b007388 */ /* 0x000fe20000000800 */
[----:B------:R-:W-:Y:S02]  /*1750*/  F2FP.BF16.F32.PACK_AB R54, R55, R54 ;  /* 0x000000363736723e */ /* 0x000fe400000010ff */
[----:B------:R-:W-:Y:S01]  /*1760*/  LOP3.LUT R2, R3, 0x38, R88, 0xf8, !PT ;  /* 0x0000003803027812 */ /* 0x000fe200078ef858 */
[----:B------:R-:W-:Y:S01]  /*1770*/  STS [R43+0x10], R60 ;  /* 0x0000103c2b007388 */ /* 0x000fe20000000800 */
[----:B------:R-:W-:-:S02]  /*1780*/  LOP3.LUT R3, R7, 0x10, RZ, 0xfc, !PT ;  /* 0x0000001007037812 */ /* 0x000fc400078efcff */
[----:B------:R-:W-:Y:S01]  /*1790*/  ISETP.GE.AND P0, PT, R2, 0xc00, PT ;  /* 0x00000c000200780c */ /* 0x000fe20003f06270 */
[----:B------:R-:W-:Y:S01]  /*17a0*/  STS [R43+0x490], R62 ;  /* 0x0004903e2b007388 */ /* 0x000fe20000000800 */
[C---:B------:R-:W-:Y:S02]  /*17b0*/  LOP3.LUT R37, R7.reuse, 0x20, RZ, 0xfc, !PT ;  /* 0x0000002007257812 */ /* 0x040fe400078efcff */
[CC--:B------:R-:W-:Y:S01]  /*17c0*/  ISETP.LT.AND P1, PT, R7.reuse, R0.reuse, !P0 ;  /* 0x000000000700720c */ /* 0x0c0fe20004721270 */
[----:B------:R-:W-:Y:S01]  /*17d0*/  STS [R43+0x20], R64 ;  /* 0x000020402b007388 */ /* 0x000fe20000000800 */
[C---:B------:R-:W-:Y:S02]  /*17e0*/  LOP3.LUT R39, R7.reuse, 0x30, RZ, 0xfc, !PT ;  /* 0x0000003007277812 */ /* 0x040fe400078efcff */
[----:B------:R-:W-:Y:S01]  /*17f0*/  LOP3.LUT R41, R7, 0x40, RZ, 0xfc, !PT ;  /* 0x0000004007297812 */ /* 0x000fe200078efcff */
[----:B------:R-:W-:Y:S01]  /*1800*/  STS [R43+0x4a0], R66 ;  /* 0x0004a0422b007388 */ /* 0x000fe20000000800 */
[----:B------:R-:W-:-:S02]  /*1810*/  ISETP.LT.AND P6, PT, R3, R0, !P0 ;  /* 0x000000000300720c */ /* 0x000fc400047c1270 */
[-C--:B------:R-:W-:Y:S01]  /*1820*/  ISETP.LT.AND P5, PT, R37, R0.reuse, !P0 ;  /* 0x000000002500720c */ /* 0x080fe200047a1270 */
[----:B------:R-:W-:Y:S01]  /*1830*/  STS [R43+0x30], R68 ;  /* 0x000030442b007388 */ /* 0x000fe20000000800 */
[-C--:B------:R-:W-:Y:S02]  /*1840*/  ISETP.LT.AND P4, PT, R39, R0.reuse, !P0 ;  /* 0x000000002700720c */ /* 0x080fe40004781270 */
[----:B------:R-:W-:Y:S01]  /*1850*/  LOP3.LUT R37, R7, 0x50, RZ, 0xfc, !PT ;  /* 0x0000005007257812 */ /* 0x000fe200078efcff */
[----:B------:R-:W-:Y:S01]  /*1860*/  STS [R43+0x4b0], R70 ;  /* 0x0004b0462b007388 */ /* 0x000fe20000000800 */
[----:B------:R-:W-:Y:S02]  /*1870*/  ISETP.LT.AND P3, PT, R41, R0, !P0 ;  /* 0x000000002900720c */ /* 0x000fe40004761270 */
[C---:B------:R-:W-:Y:S01]  /*1880*/  LOP3.LUT R39, R7.reuse, 0x60, RZ, 0xfc, !PT ;  /* 0x0000006007277812 */ /* 0x040fe200078efcff */
[----:B------:R-:W-:Y:S01]  /*1890*/  STS [R43+0x40], R72 ;  /* 0x000040482b007388 */ /* 0x000fe20000000800 */
[----:B------:R-:W-:-:S02]  /*18a0*/  LOP3.LUT R41, R7, 0x70, RZ, 0xfc, !PT ;  /* 0x0000007007297812 */ /* 0x000fc400078efcff */
[----:B------:R-:W-:Y:S01]  /*18b0*/  ISETP.LT.AND P2, PT, R37, R0, !P0 ;  /* 0x000000002500720c */ /* 0x000fe20004741270 */
[----:B------:R-:W-:Y:S04]  /*18c0*/  STS [R43+0x4c0], R74 ;  /* 0x0004c04a2b007388 */ /* 0x000fe80000000800 */
[----:B------:R-:W-:Y:S04]  /*18d0*/  STS [R43+0x50], R76 ;  /* 0x0000504c2b007388 */ /* 0x000fe80000000800 */
[----:B------:R-:W-:Y:S04]  /*18e0*/  STS [R43+0x4d0], R78 ;  /* 0x0004d04e2b007388 */ /* 0x000fe80000000800 */
[----:B------:R-:W-:Y:S04]  /*18f0*/  STS [R43+0x60], R80 ;  /* 0x000060502b007388 */ /* 0x000fe80000000800 */
[----:B------:R-:W-:Y:S04]  /*1900*/  STS [R43+0x4e0], R82 ;  /* 0x0004e0522b007388 */ /* 0x000fe80000000800 */
[----:B------:R-:W-:Y:S04]  /*1910*/  STS [R43+0x70], R84 ;  /* 0x000070542b007388 */ /* 0x000fe80000000800 */
[----:B------:R-:W-:Y:S01]  /*1920*/  STS [R43+0x4f0], R86 ;  /* 0x0004f0562b007388 */ /* 0x000fe20000000800 */
[----:B------:R-:W-:Y:S06]  /*1930*/  BAR.SYNC.DEFER_BLOCKING 0x0 ;  /* 0x0000000000007b1d */ /* 0x000fec0000010000 */
[----:B------:R-:W1:Y:S04]  /*1940*/  LDS.128 R32, [R40] ;  /* 0x0000000028207984 */ /* 0x000e680000000c00 */
[----:B------:R-:W2:Y:S04]  /*1950*/  LDS.128 R28, [R40+0x900] ;  /* 0x00090000281c7984 */ /* 0x000ea80000000c00 */
[----:B------:R-:W3:Y:S04]  /*1960*/  LDS.128 R12, [R40+0x1200] ;  /* 0x00120000280c7984 */ /* 0x000ee80000000c00 */
[----:B------:R-:W4:Y:S01]  /*1970*/  LDS.128 R8, [R40+0x1b00] ;  /* 0x001b000028087984 */ /* 0x000f220000000c00 */
[----:B------:R-:W-:Y:S06]  /*1980*/  BAR.SYNC.DEFER_BLOCKING 0x0 ;  /* 0x0000000000007b1d */ /* 0x000fec0000010000 */
[----:B------:R-:W-:Y:S04]  /*1990*/  STS [R43], R24 ;  /* 0x000000182b007388 */ /* 0x000fe80000000800 */
[----:B------:R-:W-:Y:S04]  /*19a0*/  STS [R43+0x480], R26 ;  /* 0x0004801a2b007388 */ /* 0x000fe80000000800 */
[----:B------:R5:W-:Y:S04]  /*19b0*/  STS [R43+0x10], R4 ;  /* 0x000010042b007388 */ /* 0x000be80000000800 */
[----:B------:R-:W-:Y:S04]  /*19c0*/  STS [R43+0x490], R6 ;  /* 0x000490062b007388 */ /* 0x000fe80000000800 */
[----:B------:R-:W-:Y:S01]  /*19d0*/  STS [R43+0x20], R16 ;  /* 0x000020102b007388 */ /* 0x000fe20000000800 */
[----:B-----5:R-:W5:Y:S03]  /*19e0*/  LDC.64 R4, c[0x0][0x220] ;  /* 0x00008800ff047b82 */ /* 0x020f660000000a00 */
[----:B------:R-:W-:Y:S04]  /*19f0*/  STS [R43+0x4a0], R18 ;  /* 0x0004a0122b007388 */ /* 0x000fe80000000800 */
        /* <DEDUP_REMOVED lines=9> */
[----:B------:R1:W-:Y:S01]  /*1a90*/  STS [R43+0x4f0], R54 ;  /* 0x0004f0362b007388 */ /* 0x0003e20000000800 */
[----:B------:R-:W-:Y:S01]  /*1aa0*/  BAR.SYNC.DEFER_BLOCKING 0x0 ;  /* 0x0000000000007b1d */ /* 0x000fe20000010000 */
[----:B-1----:R-:W-:-:S04]  /*1ab0*/  IMAD R43, R7, 0xc00, R2 ;  /* 0x00000c00072b7824 */ /* 0x002fc800078e0202 */
[----:B-----5:R-:W-:-:S04]  /*1ac0*/  IMAD.WIDE R2, R43, 0x2, R4 ;  /* 0x000000022b027825 */ /* 0x020fc800078e0204 */
[C---:B------:R-:W-:Y:S02]  /*1ad0*/  VIADD R45, R43.reuse, 0xc000 ;  /* 0x0000c0002b2d7836 */ /* 0x040fe40000000000 */
[----:B------:R-:W-:Y:S02]  /*1ae0*/  VIADD R37, R43, 0x18000 ;  /* 0x000180002b257836 */ /* 0x000fe40000000000 */
[----:B------:R-:W-:-:S04]  /*1af0*/  IMAD.WIDE R6, R45, 0x2, R4 ;  /* 0x000000022d067825 */ /* 0x000fc800078e0204 */
[C---:B------:R-:W-:Y:S01]  /*1b00*/  VIADD R45, R43.reuse, 0x3c000 ;  /* 0x0003c0002b2d7836 */ /* 0x040fe20000000000 */
[----:B------:R-:W1:Y:S01]  /*1b10*/  LDS.128 R24, [R40] ;  /* 0x0000000028187984 */ /* 0x000e620000000c00 */
[----:B------:R-:W-:Y:S02]  /*1b20*/  VIADD R47, R43, 0x48000 ;  /* 0x000480002b2f7836 */ /* 0x000fe40000000000 */
[--C-:B------:R-:W-:Y:S01]  /*1b30*/  IMAD.WIDE R36, R37, 0x2, R4.reuse ;  /* 0x0000000225247825 */ /* 0x100fe200078e0204 */
[----:B------:R-:W5:Y:S04]  /*1b40*/  LDS.128 R20, [R40+0x900] ;  /* 0x0009000028147984 */ /* 0x000f680000000c00 */
[----:B------:R-:W5:Y:S04]  /*1b50*/  LDS.128 R16, [R40+0x1200] ;  /* 0x0012000028107984 */ /* 0x000f680000000c00 */
[----:B------:R4:W-:Y:S01]  /*1b60*/  @P1 STG.E.128 desc[UR22][R2.64], R32 ;  /* 0x0000002002001986 */ /* 0x0009e2000c101d16 */
[-C--:B------:R-:W-:Y:S01]  /*1b70*/  ISETP.LT.AND P1, PT, R39, R0.reuse, !P0 ;  /* 0x000000002700720c */ /* 0x080fe20004721270 */
[----:B------:R-:W-:Y:S01]  /*1b80*/  VIADD R39, R43, 0x24000 ;  /* 0x000240002b277836 */ /* 0x000fe20000000000 */
[----:B------:R-:W-:Y:S01]  /*1b90*/  ISETP.LT.AND P0, PT, R41, R0, !P0 ;  /* 0x000000002900720c */ /* 0x000fe20004701270 */
[----:B------:R-:W-:Y:S01]  /*1ba0*/  VIADD R41, R43, 0x30000 ;  /* 0x000300002b297836 */ /* 0x000fe20000000000 */
[----:B--2---:R2:W-:Y:S01]  /*1bb0*/  @P6 STG.E.128 desc[UR22][R6.64], R28 ;  /* 0x0000001c06006986 */ /* 0x0045e2000c101d16 */
[----:B------:R-:W-:-:S03]  /*1bc0*/  IMAD.WIDE R38, R39, 0x2, R4 ;  /* 0x0000000227267825 */ /* 0x000fc600078e0204 */
[----:B---3--:R2:W-:Y:S04]  /*1bd0*/  @P5 STG.E.128 desc[UR22][R36.64], R12 ;  /* 0x0000000c24005986 */ /* 0x0085e8000c101d16 */
[----:B----4-:R2:W-:Y:S01]  /*1be0*/  @P4 STG.E.128 desc[UR22][R38.64], R8 ;  /* 0x0000000826004986 */ /* 0x0105e2000c101d16 */
[----:B------:R-:W-:-:S04]  /*1bf0*/  IMAD.WIDE R2, R41, 0x2, R4 ;  /* 0x0000000229027825 */ /* 0x000fc800078e0204 */
[----:B------:R-:W-:-:S04]  /*1c00*/  IMAD.WIDE R32, R45, 0x2, R4 ;  /* 0x000000022d207825 */ /* 0x000fc800078e0204 */
[----:B------:R-:W-:Y:S01]  /*1c10*/  IMAD.WIDE R34, R47, 0x2, R4 ;  /* 0x000000022f227825 */ /* 0x000fe200078e0204 */
[----:B-1----:R2:W-:Y:S04]  /*1c20*/  @P3 STG.E.128 desc[UR22][R2.64], R24 ;  /* 0x0000001802003986 */ /* 0x0025e8000c101d16 */
[----:B-----5:R2:W-:Y:S04]  /*1c30*/  @P2 STG.E.128 desc[UR22][R32.64], R20 ;  /* 0x0000001420002986 */ /* 0x0205e8000c101d16 */
[----:B------:R2:W-:Y:S01]  /*1c40*/  @P1 STG.E.128 desc[UR22][R34.64], R16 ;  /* 0x0000001022001986 */ /* 0x0005e2000c101d16 */
[----:B------:R-:W-:Y:S05]  /*1c50*/  @!P0 EXIT ;  /* 0x000000000000894d */ /* 0x000fea0003800000 */
[----:B--2---:R-:W1:Y:S01]  /*1c60*/  LDS.128 R8, [R40+0x1b00] ;  /* 0x001b000028087984 */ /* 0x004e620000000c00 */
[----:B------:R-:W-:-:S04]  /*1c70*/  VIADD R43, R43, 0x54000 ;  /* 0x000540002b2b7836 */ /* 0x000fc80000000000 */
[----:B------:R-:W-:-:S05]  /*1c80*/  IMAD.WIDE R4, R43, 0x2, R4 ;  /* 0x000000022b047825 */ /* 0x000fca00078e0204 */
[----:B-1----:R-:W-:Y:S01]  /*1c90*/  STG.E.128 desc[UR22][R4.64], R8 ;  /* 0x0000000804007986 */ /* 0x002fe2000c101d16 */
[----:B------:R-:W-:Y:S05]  /*1ca0*/  EXIT ;  /* 0x000000000000794d */ /* 0x000fea0003800000 */
.L_x_1:
[----:B------:R-:W-:-:S00]  /*1cb0*/  BRA `(.L_x_1) ;  /* 0xfffffffc00fc7947 */ /* 0x000fc0000383ffff */
[----:B------:R-:W-:-:S00]  /*1cc0*/  NOP ;  /* 0x0000000000007918 */ /* 0x000fc00000000000 */
        /* <DEDUP_REMOVED lines=11> */
.L_x_2:


//--------------------- .nv.shared.triton_mm      --------------------------
	.section	.nv.shared.triton_mm,"aw",@nobits
	.sectionflags	@""
	.align	16
	.zero		1024


//--------------------- .nv.constant0.triton_mm   --------------------------
	.section	.nv.constant0.triton_mm,"a",@progbits
	.sectionflags	@""
	.align	4
.nv.constant0.triton_mm:
	.zero		556
